//
// Generated by NVIDIA NVVM Compiler
//
// Compiler Build ID: CL-36424714
// Cuda compilation tools, release 13.0, V13.0.88
// Based on NVVM 20.0.0
//

.version 9.0
.target sm_100
.address_size 64

	// .globl	_Z9reductionPdi
// _ZZ9reductionPdiE6s_data has been demoted

.visible .entry _Z9reductionPdi(
	.param .u64 .ptr .align 1 _Z9reductionPdi_param_0,
	.param .u32 _Z9reductionPdi_param_1
)
{
	.reg .pred 	%p<7>;
	.reg .b32 	%r<17>;
	.reg .b64 	%rd<8>;
	.reg .b64 	%fd<24>;
	// demoted variable
	.shared .align 8 .b8 _ZZ9reductionPdiE6s_data[4096];
	ld.param.u64 	%rd2, [_Z9reductionPdi_param_0];
	ld.param.u32 	%r8, [_Z9reductionPdi_param_1];
	cvta.to.global.u64 	%rd1, %rd2;
	mov.u32 	%r1, %tid.x;
	mov.u32 	%r9, %ctaid.x;
	mov.u32 	%r10, %ctaid.y;
	mov.u32 	%r11, %nctaid.x;
	mad.lo.s32 	%r2, %r10, %r11, %r9;
	mov.u32 	%r16, %ntid.x;
	mad.lo.s32 	%r4, %r2, %r16, %r1;
	setp.ge.s32 	%p1, %r4, %r8;
	shl.b32 	%r12, %r1, 3;
	mov.u32 	%r13, _ZZ9reductionPdiE6s_data;
	add.s32 	%r5, %r13, %r12;
	@%p1 bra 	$L__BB0_2;
	mul.wide.s32 	%rd4, %r4, 8;
	add.s64 	%rd5, %rd1, %rd4;
	ld.global.f64 	%fd1, [%rd5];
	st.shared.f64 	[%r5], %fd1;
	bra.uni 	$L__BB0_3;
$L__BB0_2:
	mov.b64 	%rd3, 0;
	st.shared.u64 	[%r5], %rd3;
$L__BB0_3:
	bar.sync 	0;
	setp.lt.u32 	%p2, %r16, 66;
	@%p2 bra 	$L__BB0_7;
$L__BB0_4:
	shr.u32 	%r7, %r16, 1;
	setp.ge.u32 	%p3, %r1, %r7;
	@%p3 bra 	$L__BB0_6;
	shl.b32 	%r14, %r7, 3;
	add.s32 	%r15, %r5, %r14;
	ld.shared.f64 	%fd2, [%r15];
	ld.shared.f64 	%fd3, [%r5];
	add.f64 	%fd4, %fd2, %fd3;
	st.shared.f64 	[%r5], %fd4;
$L__BB0_6:
	bar.sync 	0;
	setp.gt.u32 	%p4, %r16, 131;
	mov.u32 	%r16, %r7;
	@%p4 bra 	$L__BB0_4;
$L__BB0_7:
	setp.gt.u32 	%p5, %r1, 31;
	@%p5 bra 	$L__BB0_9;
	ld.volatile.shared.f64 	%fd5, [%r5+256];
	ld.volatile.shared.f64 	%fd6, [%r5];
	add.f64 	%fd7, %fd5, %fd6;
	st.volatile.shared.f64 	[%r5], %fd7;
	ld.volatile.shared.f64 	%fd8, [%r5+128];
	ld.volatile.shared.f64 	%fd9, [%r5];
	add.f64 	%fd10, %fd8, %fd9;
	st.volatile.shared.f64 	[%r5], %fd10;
	ld.volatile.shared.f64 	%fd11, [%r5+64];
	ld.volatile.shared.f64 	%fd12, [%r5];
	add.f64 	%fd13, %fd11, %fd12;
	st.volatile.shared.f64 	[%r5], %fd13;
	ld.volatile.shared.f64 	%fd14, [%r5+32];
	ld.volatile.shared.f64 	%fd15, [%r5];
	add.f64 	%fd16, %fd14, %fd15;
	st.volatile.shared.f64 	[%r5], %fd16;
	ld.volatile.shared.f64 	%fd17, [%r5+16];
	ld.volatile.shared.f64 	%fd18, [%r5];
	add.f64 	%fd19, %fd17, %fd18;
	st.volatile.shared.f64 	[%r5], %fd19;
	ld.volatile.shared.f64 	%fd20, [%r5+8];
	ld.volatile.shared.f64 	%fd21, [%r5];
	add.f64 	%fd22, %fd20, %fd21;
	st.volatile.shared.f64 	[%r5], %fd22;
$L__BB0_9:
	bar.sync 	0;
	setp.ne.s32 	%p6, %r1, 0;
	@%p6 bra 	$L__BB0_11;
	ld.shared.f64 	%fd23, [_ZZ9reductionPdiE6s_data];
	mul.wide.s32 	%rd6, %r2, 8;
	add.s64 	%rd7, %rd1, %rd6;
	st.global.f64 	[%rd7], %fd23;
$L__BB0_11:
	ret;

}


// ===== COMPILED SASS (sm_100) =====

	.target	sm_100

	.elftype	@"ET_EXEC"


//--------------------- .note.nv.tkinfo           --------------------------
	.section	.note.nv.tkinfo,"",@"SHT_NOTE"
	.sectionflags	@"SHF_NOTE_NV_TKINFO"
	.tkinfo
        /*0018*/ 	.word	0x00000002
        /*0030*/ 	.string	""
        /*0030*/ 	.string	"ptxas"
        /*0030*/ 	.string	"Cuda compilation tools, release 13.0, V13.0.88"
        /*0030*/ 	.string	"Build cuda_13.0.r13.0/compiler.36424714_0"
        /*0030*/ 	.string	"-arch sm_100 -m 64 "



//--------------------- .note.nv.cuinfo           --------------------------
	.section	.note.nv.cuinfo,"",@"SHT_NOTE"
	.sectionflags	@"SHF_NOTE_NV_CUINFO"
        /*0018*/ 	.short	0x0002
        /*001a*/ 	.short	0x0064
        /*001c*/ 	.short	0x0082
	.zero		2


//--------------------- .nv.info                  --------------------------
	.section	.nv.info,"",@"SHT_CUDA_INFO"
	.align	4


	//----- nvinfo : EIATTR_REGCOUNT
	.align		4
        /*0000*/ 	.byte	0x04, 0x2f
        /*0002*/ 	.short	(.L_1 - .L_0)
	.align		4
.L_0:
        /*0004*/ 	.word	index@(_Z9reductionPdi)
        /*0008*/ 	.word	0x00000010


	//----- nvinfo : EIATTR_FRAME_SIZE
	.align		4
.L_1:
        /*000c*/ 	.byte	0x04, 0x11
        /*000e*/ 	.short	(.L_3 - .L_2)
	.align		4
.L_2:
        /*0010*/ 	.word	index@(_Z9reductionPdi)
        /*0014*/ 	.word	0x00000000


	//----- nvinfo : EIATTR_MIN_STACK_SIZE
	.align		4
.L_3:
        /*0018*/ 	.byte	0x04, 0x12
        /*001a*/ 	.short	(.L_5 - .L_4)
	.align		4
.L_4:
        /*001c*/ 	.word	index@(_Z9reductionPdi)
        /*0020*/ 	.word	0x00000000
.L_5:


//--------------------- .nv.compat                --------------------------
	.section	.nv.compat,"",@"SHT_CUDA_COMPAT_INFO"
	.align	4
        /*0000*/ 	.byte	0x02, 0x09, 0x00, 0x00, 0x02, 0x02, 0x01, 0x00, 0x02, 0x05, 0x05, 0x00, 0x03, 0x07, 0x01, 0x01
        /*0010*/ 	.byte	0x02, 0x03, 0x00, 0x00, 0x02, 0x06, 0x01, 0x00, 0x04, 0x0b, 0x08, 0x00, 0x01, 0x00, 0x00, 0x00
        /*0020*/ 	.byte	0x00, 0x00, 0x00, 0x00


//--------------------- .nv.info._Z9reductionPdi  --------------------------
	.section	.nv.info._Z9reductionPdi,"",@"SHT_CUDA_INFO"
	.sectionflags	@""
	.align	4


	//----- nvinfo : EIATTR_CUDA_API_VERSION
	.align		4
        /*0000*/ 	.byte	0x04, 0x37
        /*0002*/ 	.short	(.L_7 - .L_6)
.L_6:
        /*0004*/ 	.word	0x00000082


	//----- nvinfo : EIATTR_KPARAM_INFO
	.align		4
.L_7:
        /*0008*/ 	.byte	0x04, 0x17
        /*000a*/ 	.short	(.L_9 - .L_8)
.L_8:
        /*000c*/ 	.word	0x00000000
        /*0010*/ 	.short	0x0001
        /*0012*/ 	.short	0x0008
        /*0014*/ 	.byte	0x00, 0xf0, 0x11, 0x00


	//----- nvinfo : EIATTR_KPARAM_INFO
	.align		4
.L_9:
        /*0018*/ 	.byte	0x04, 0x17
        /*001a*/ 	.short	(.L_11 - .L_10)
.L_10:
        /*001c*/ 	.word	0x00000000
        /*0020*/ 	.short	0x0000
        /*0022*/ 	.short	0x0000
        /*0024*/ 	.byte	0x00, 0xf5, 0x21, 0x00


	//----- nvinfo : EIATTR_SPARSE_MMA_MASK
	.align		4
.L_11:
        /*0028*/ 	.byte	0x03, 0x50
        /*002a*/ 	.short	0x0000


	//----- nvinfo : EIATTR_MAXREG_COUNT
	.align		4
        /*002c*/ 	.byte	0x03, 0x1b
        /*002e*/ 	.short	0x00ff


	//----- nvinfo : EIATTR_NUM_BARRIERS
	.align		4
        /*0030*/ 	.byte	0x02, 0x4c
        /*0032*/ 	.byte	0x01
	.zero		1


	//----- nvinfo : EIATTR_MERCURY_ISA_VERSION
	.align		4
        /*0034*/ 	.byte	0x03, 0x5f
        /*0036*/ 	.short	0x0101


	//----- nvinfo : EIATTR_VRC_CTA_INIT_COUNT
	.align		4
        /*0038*/ 	.byte	0x02, 0x4a
	.zero		1
	.zero		1


	//----- nvinfo : EIATTR_EXIT_INSTR_OFFSETS
	.align		4
        /*003c*/ 	.byte	0x04, 0x1c
        /*003e*/ 	.short	(.L_13 - .L_12)


	//   ....[0]....
.L_12:
        /*0040*/ 	.word	0x00000410


	//   ....[1]....
        /*0044*/ 	.word	0x00000490


	//----- nvinfo : EIATTR_CRS_STACK_SIZE
	.align		4
.L_13:
        /*0048*/ 	.byte	0x04, 0x1e
        /*004a*/ 	.short	(.L_15 - .L_14)
.L_14:
        /*004c*/ 	.word	0x00000000


	//----- nvinfo : EIATTR_CBANK_PARAM_SIZE
	.align		4
.L_15:
        /*0050*/ 	.byte	0x03, 0x19
        /*0052*/ 	.short	0x000c


	//----- nvinfo : EIATTR_PARAM_CBANK
	.align		4
        /*0054*/ 	.byte	0x04, 0x0a
        /*0056*/ 	.short	(.L_17 - .L_16)
	.align		4
.L_16:
        /*0058*/ 	.word	index@(.nv.constant0._Z9reductionPdi)
        /*005c*/ 	.short	0x0380
        /*005e*/ 	.short	0x000c


	//----- nvinfo : EIATTR_SW_WAR
	.align		4
.L_17:
        /*0060*/ 	.byte	0x04, 0x36
        /*0062*/ 	.short	(.L_19 - .L_18)
.L_18:
        /*0064*/ 	.word	0x00000008
.L_19:


//--------------------- .nv.callgraph             --------------------------
	.section	.nv.callgraph,"",@"SHT_CUDA_CALLGRAPH"
	.align	4
	.sectionentsize	8
	.align		4
        /*0000*/ 	.word	0x00000000
	.align		4
        /*0004*/ 	.word	0xffffffff
	.align		4
        /*0008*/ 	.word	0x00000000
	.align		4
        /*000c*/ 	.word	0xfffffffe
	.align		4
        /*0010*/ 	.word	0x00000000
	.align		4
        /*0014*/ 	.word	0xfffffffd
	.align		4
        /*0018*/ 	.word	0x00000000
	.align		4
        /*001c*/ 	.word	0xfffffffc


//--------------------- .text._Z9reductionPdi     --------------------------
	.section	.text._Z9reductionPdi,"ax",@progbits
	.align	128
        .global         _Z9reductionPdi
        .type           _Z9reductionPdi,@function
        .size           _Z9reductionPdi,(.L_x_5 - _Z9reductionPdi)
        .other          _Z9reductionPdi,@"STO_CUDA_ENTRY STV_DEFAULT"
_Z9reductionPdi:
.text._Z9reductionPdi:
[----:B------:R-:W-:Y:S01]  /*0000*/  LDC R1, c[0x0][0x37c] ;  /* 0x0000df00ff017b82 */ /* 0x000fe20000000800 */
[----:B------:R-:W0:Y:S07]  /*0010*/  S2R R0, SR_CTAID.Y ;  /* 0x0000000000007919 */ /* 0x000e2e0000002600 */
[----:B------:R-:W0:Y:S01]  /*0020*/  S2UR UR4, SR_CTAID.X ;  /* 0x00000000000479c3 */ /* 0x000e220000002500 */
[----:B------:R-:W1:Y:S01]  /*0030*/  LDCU UR5, c[0x0][0x388] ;  /* 0x00007100ff0577ac */ /* 0x000e620008000800 */
[----:B------:R-:W2:Y:S01]  /*0040*/  S2R R9, SR_TID.X ;  /* 0x0000000000097919 */ /* 0x000ea20000002100 */
[----:B------:R-:W3:Y:S05]  /*0050*/  LDCU.64 UR6, c[0x0][0x358] ;  /* 0x00006b00ff0677ac */ /* 0x000eea0008000a00 */
[----:B------:R-:W0:Y:S01]  /*0060*/  LDC R3, c[0x0][0x370] ;  /* 0x0000dc00ff037b82 */ /* 0x000e220000000800 */
[----:B------:R-:W2:Y:S01]  /*0070*/  LDCU UR8, c[0x0][0x360] ;  /* 0x00006c00ff0877ac */ /* 0x000ea20008000800 */
[----:B0-----:R-:W-:-:S04]  /*0080*/  IMAD R0, R0, R3, UR4 ;  /* 0x0000000400007e24 */ /* 0x001fc8000f8e0203 */
[----:B--2---:R-:W-:-:S05]  /*0090*/  IMAD R3, R0, UR8, R9 ;  /* 0x0000000800037c24 */ /* 0x004fca000f8e0209 */
[----:B-1----:R-:W-:-:S13]  /*00a0*/  ISETP.GE.AND P2, PT, R3, UR5, PT ;  /* 0x0000000503007c0c */ /* 0x002fda000bf46270 */
[----:B------:R-:W0:Y:S02]  /*00b0*/  @!P2 LDC.64 R4, c[0x0][0x380] ;  /* 0x0000e000ff04ab82 */ /* 0x000e240000000a00 */
[----:B0-----:R-:W-:-:S06]  /*00c0*/  @!P2 IMAD.WIDE R4, R3, 0x8, R4 ;  /* 0x000000080304a825 */ /* 0x001fcc00078e0204 */
[----:B---3--:R-:W2:Y:S01]  /*00d0*/  @!P2 LDG.E.64 R4, desc[UR6][R4.64] ;  /* 0x000000060404a981 */ /* 0x008ea2000c1e1b00 */
[----:B------:R-:W0:Y:S01]  /*00e0*/  S2UR UR5, SR_CgaCtaId ;  /* 0x00000000000579c3 */ /* 0x000e220000008800 */
[----:B------:R-:W-:Y:S01]  /*00f0*/  IMAD.U32 R3, RZ, RZ, UR8 ;  /* 0x00000008ff037e24 */ /* 0x000fe2000f8e00ff */
[----:B------:R-:W-:Y:S01]  /*0100*/  UMOV UR4, 0x400 ;  /* 0x0000040000047882 */ /* 0x000fe20000000000 */
[C---:B------:R-:W-:Y:S02]  /*0110*/  ISETP.GT.U32.AND P0, PT, R9.reuse, 0x1f, PT ;  /* 0x0000001f0900780c */ /* 0x040fe40003f04070 */
[----:B------:R-:W-:Y:S02]  /*0120*/  ISETP.NE.AND P1, PT, R9, RZ, PT ;  /* 0x000000ff0900720c */ /* 0x000fe40003f25270 */
[----:B------:R-:W-:Y:S01]  /*0130*/  ISETP.GE.U32.AND P3, PT, R3, 0x42, PT ;  /* 0x000000420300780c */ /* 0x000fe20003f66070 */
[----:B0-----:R-:W-:-:S06]  /*0140*/  ULEA UR4, UR5, UR4, 0x18 ;  /* 0x0000000405047291 */ /* 0x001fcc000f8ec0ff */
[----:B------:R-:W-:-:S05]  /*0150*/  LEA R2, R9, UR4, 0x3 ;  /* 0x0000000409027c11 */ /* 0x000fca000f8e18ff */
[----:B--2---:R0:W-:Y:S04]  /*0160*/  @!P2 STS.64 [R2], R4 ;  /* 0x000000040200a388 */ /* 0x0041e80000000a00 */
[----:B------:R0:W-:Y:S01]  /*0170*/  @P2 STS.64 [R2], RZ ;  /* 0x000000ff02002388 */ /* 0x0001e20000000a00 */
[----:B------:R-:W-:Y:S06]  /*0180*/  BAR.SYNC.DEFER_BLOCKING 0x0 ;  /* 0x0000000000007b1d */ /* 0x000fec0000010000 */
[----:B------:R-:W-:Y:S05]  /*0190*/  @!P3 BRA `(.L_x_0) ;  /* 0x00000000002cb947 */ /* 0x000fea0003800000 */
.L_x_1:
[----:B------:R-:W-:-:S04]  /*01a0*/  SHF.R.U32.HI R10, RZ, 0x1, R3 ;  /* 0x00000001ff0a7819 */ /* 0x000fc80000011603 */
[----:B------:R-:W-:-:S13]  /*01b0*/  ISETP.GE.U32.AND P2, PT, R9, R10, PT ;  /* 0x0000000a0900720c */ /* 0x000fda0003f46070 */
[----:B------:R-:W-:Y:S01]  /*01c0*/  @!P2 IMAD R8, R10, 0x8, R2 ;  /* 0x000000080a08a824 */ /* 0x000fe200078e0202 */
[----:B------:R-:W-:Y:S04]  /*01d0*/  @!P2 LDS.64 R6, [R2] ;  /* 0x000000000206a984 */ /* 0x000fe80000000a00 */
[----:B0-----:R-:W0:Y:S02]  /*01e0*/  @!P2 LDS.64 R4, [R8] ;  /* 0x000000000804a984 */ /* 0x001e240000000a00 */
[----:B0-----:R-:W-:-:S07]  /*01f0*/  @!P2 DADD R4, R4, R6 ;  /* 0x000000000404a229 */ /* 0x001fce0000000006 */
[----:B------:R1:W-:Y:S01]  /*0200*/  @!P2 STS.64 [R2], R4 ;  /* 0x000000040200a388 */ /* 0x0003e20000000a00 */
[----:B------:R-:W-:Y:S01]  /*0210*/  BAR.SYNC.DEFER_BLOCKING 0x0 ;  /* 0x0000000000007b1d */ /* 0x000fe20000010000 */
[----:B------:R-:W-:Y:S01]  /*0220*/  ISETP.GT.U32.AND P2, PT, R3, 0x83, PT ;  /* 0x000000830300780c */ /* 0x000fe20003f44070 */
[----:B------:R-:W-:-:S12]  /*0230*/  IMAD.MOV.U32 R3, RZ, RZ, R10 ;  /* 0x000000ffff037224 */ /* 0x000fd800078e000a */
[----:B-1----:R-:W-:Y:S05]  /*0240*/  @P2 BRA `(.L_x_1) ;  /* 0xfffffffc00d42947 */ /* 0x002fea000383ffff */
.L_x_0:
[----:B------:R-:W-:Y:S04]  /*0250*/  BSSY.RECONVERGENT B0, `(.L_x_2) ;  /* 0x000001a000007945 */ /* 0x000fe80003800200 */
[----:B------:R-:W-:Y:S05]  /*0260*/  @P0 BRA `(.L_x_3) ;  /* 0x0000000000600947 */ /* 0x000fea0003800000 */
[----:B0-----:R-:W-:Y:S04]  /*0270*/  LDS.64 R4, [R2+0x100] ;  /* 0x0001000002047984 */ /* 0x001fe80000000a00 */
[----:B------:R-:W0:Y:S02]  /*0280*/  LDS.64 R6, [R2] ;  /* 0x0000000002067984 */ /* 0x000e240000000a00 */
[----:B0-----:R-:W-:-:S07]  /*0290*/  DADD R4, R4, R6 ;  /* 0x0000000004047229 */ /* 0x001fce0000000006 */
[----:B------:R-:W-:Y:S04]  /*02a0*/  STS.64 [R2], R4 ;  /* 0x0000000402007388 */ /* 0x000fe80000000a00 */
[----:B------:R-:W-:Y:S04]  /*02b0*/  LDS.64 R6, [R2+0x80] ;  /* 0x0000800002067984 */ /* 0x000fe80000000a00 */
        /* <DEDUP_REMOVED lines=18> */
[----:B------:R1:W-:Y:S04]  /*03e0*/  STS.64 [R2], R6 ;  /* 0x0000000602007388 */ /* 0x0003e80000000a00 */
.L_x_3:
[----:B------:R-:W-:Y:S05]  /*03f0*/  BSYNC.RECONVERGENT B0 ;  /* 0x0000000000007941 */ /* 0x000fea0003800200 */
.L_x_2:
[----:B------:R-:W-:Y:S06]  /*0400*/  BAR.SYNC.DEFER_BLOCKING 0x0 ;  /* 0x0000000000007b1d */ /* 0x000fec0000010000 */
[----:B------:R-:W-:Y:S05]  /*0410*/  @P1 EXIT ;  /* 0x000000000000194d */ /* 0x000fea0003800000 */
[----:B------:R-:W2:Y:S01]  /*0420*/  S2UR UR5, SR_CgaCtaId ;  /* 0x00000000000579c3 */ /* 0x000ea20000008800 */
[----:B------:R-:W-:-:S07]  /*0430*/  UMOV UR4, 0x400 ;  /* 0x0000040000047882 */ /* 0x000fce0000000000 */
[----:B0-----:R-:W0:Y:S01]  /*0440*/  LDC.64 R4, c[0x0][0x380] ;  /* 0x0000e000ff047b82 */ /* 0x001e220000000a00 */
[----:B--2---:R-:W-:Y:S01]  /*0450*/  ULEA UR4, UR5, UR4, 0x18 ;  /* 0x0000000405047291 */ /* 0x004fe2000f8ec0ff */
[----:B0-----:R-:W-:-:S08]  /*0460*/  IMAD.WIDE R4, R0, 0x8, R4 ;  /* 0x0000000800047825 */ /* 0x001fd000078e0204 */
[----:B-1----:R-:W0:Y:S04]  /*0470*/  LDS.64 R2, [UR4] ;  /* 0x00000004ff027984 */ /* 0x002e280008000a00 */
[----:B0-----:R-:W-:Y:S01]  /*0480*/  STG.E.64 desc[UR6][R4.64], R2 ;  /* 0x0000000204007986 */ /* 0x001fe2000c101b06 */
[----:B------:R-:W-:Y:S05]  /*0490*/  EXIT ;  /* 0x000000000000794d */ /* 0x000fea0003800000 */
.L_x_4:
[----:B------:R-:W-:-:S00]  /*04a0*/  BRA `(.L_x_4) ;  /* 0xfffffffc00fc7947 */ /* 0x000fc0000383ffff */
[----:B------:R-:W-:-:S00]  /*04b0*/  NOP ;  /* 0x0000000000007918 */ /* 0x000fc00000000000 */
        /* <DEDUP_REMOVED lines=12> */
.L_x_5:


//--------------------- .nv.shared._Z9reductionPdi --------------------------
	.section	.nv.shared._Z9reductionPdi,"aw",@nobits
	.sectionflags	@""
	.align	8
.nv.shared._Z9reductionPdi:
	.zero		5120


//--------------------- .nv.shared.reserved.0     --------------------------
	.section	.nv.shared.reserved.0,"aw",@nobits
	.weak		__nv_reservedSMEM_offset_0_alias
	.size		__nv_reservedSMEM_offset_0_alias, 0, 64
	.other		__nv_reservedSMEM_offset_0_alias,@"STO_CUDA_RESERVED_SHARED STV_DEFAULT"
__nv_reservedSMEM_offset_0_alias:
	.zero		0
	.zero		64


//--------------------- .nv.constant0._Z9reductionPdi --------------------------
	.section	.nv.constant0._Z9reductionPdi,"a",@progbits
	.sectionflags	@""
	.align	4
.nv.constant0._Z9reductionPdi:
	.zero		908


//--------------------- SYMBOLS --------------------------

	.type		.nv.reservedSmem.offset0,@object
	.size		.nv.reservedSmem.offset0,0x4
	.type		.nv.reservedSmem.cap,@object
	.size		.nv.reservedSmem.cap,0x4
